//
// Generated by NVIDIA NVVM Compiler
//
// Compiler Build ID: CL-36424714
// Cuda compilation tools, release 13.0, V13.0.88
// Based on NVVM 20.0.0
//

.version 9.0
.target sm_100
.address_size 64

	// .globl	_Z10AddVectorsPKfS0_Pfi

.visible .entry _Z10AddVectorsPKfS0_Pfi(
	.param .u64 .ptr .align 1 _Z10AddVectorsPKfS0_Pfi_param_0,
	.param .u64 .ptr .align 1 _Z10AddVectorsPKfS0_Pfi_param_1,
	.param .u64 .ptr .align 1 _Z10AddVectorsPKfS0_Pfi_param_2,
	.param .u32 _Z10AddVectorsPKfS0_Pfi_param_3
)
{
	.reg .pred 	%p<3>;
	.reg .b32 	%r<11>;
	.reg .b32 	%f<4>;
	.reg .b64 	%rd<11>;

	ld.param.u64 	%rd4, [_Z10AddVectorsPKfS0_Pfi_param_0];
	ld.param.u64 	%rd5, [_Z10AddVectorsPKfS0_Pfi_param_1];
	ld.param.u64 	%rd6, [_Z10AddVectorsPKfS0_Pfi_param_2];
	ld.param.u32 	%r6, [_Z10AddVectorsPKfS0_Pfi_param_3];
	mov.u32 	%r7, %ctaid.x;
	mov.u32 	%r1, %ntid.x;
	mov.u32 	%r8, %tid.x;
	mad.lo.s32 	%r10, %r7, %r1, %r8;
	setp.ge.s32 	%p1, %r10, %r6;
	@%p1 bra 	$L__BB0_3;
	mov.u32 	%r9, %nctaid.x;
	mul.lo.s32 	%r3, %r1, %r9;
	cvta.to.global.u64 	%rd1, %rd4;
	cvta.to.global.u64 	%rd2, %rd5;
	cvta.to.global.u64 	%rd3, %rd6;
$L__BB0_2:
	mul.wide.s32 	%rd7, %r10, 4;
	add.s64 	%rd8, %rd1, %rd7;
	ld.global.f32 	%f1, [%rd8];
	add.s64 	%rd9, %rd2, %rd7;
	ld.global.f32 	%f2, [%rd9];
	add.f32 	%f3, %f1, %f2;
	add.s64 	%rd10, %rd3, %rd7;
	st.global.f32 	[%rd10], %f3;
	add.s32 	%r10, %r10, %r3;
	setp.lt.s32 	%p2, %r10, %r6;
	@%p2 bra 	$L__BB0_2;
$L__BB0_3:
	ret;

}


// ===== COMPILED SASS (sm_100) =====

	.target	sm_100

	.elftype	@"ET_EXEC"


//--------------------- .note.nv.tkinfo           --------------------------
	.section	.note.nv.tkinfo,"",@"SHT_NOTE"
	.sectionflags	@"SHF_NOTE_NV_TKINFO"
	.tkinfo
        /*0018*/ 	.word	0x00000002
        /*0030*/ 	.string	""
        /*0030*/ 	.string	"ptxas"
        /*0030*/ 	.string	"Cuda compilation tools, release 13.0, V13.0.88"
        /*0030*/ 	.string	"Build cuda_13.0.r13.0/compiler.36424714_0"
        /*0030*/ 	.string	"-arch sm_100 -m 64 "



//--------------------- .note.nv.cuinfo           --------------------------
	.section	.note.nv.cuinfo,"",@"SHT_NOTE"
	.sectionflags	@"SHF_NOTE_NV_CUINFO"
        /*0018*/ 	.short	0x0002
        /*001a*/ 	.short	0x0064
        /*001c*/ 	.short	0x0082
	.zero		2


//--------------------- .nv.info                  --------------------------
	.section	.nv.info,"",@"SHT_CUDA_INFO"
	.align	4


	//----- nvinfo : EIATTR_REGCOUNT
	.align		4
        /*0000*/ 	.byte	0x04, 0x2f
        /*0002*/ 	.short	(.L_1 - .L_0)
	.align		4
.L_0:
        /*0004*/ 	.word	index@(_Z10AddVectorsPKfS0_Pfi)
        /*0008*/ 	.word	0x00000014


	//----- nvinfo : EIATTR_FRAME_SIZE
	.align		4
.L_1:
        /*000c*/ 	.byte	0x04, 0x11
        /*000e*/ 	.short	(.L_3 - .L_2)
	.align		4
.L_2:
        /*0010*/ 	.word	index@(_Z10AddVectorsPKfS0_Pfi)
        /*0014*/ 	.word	0x00000000


	//----- nvinfo : EIATTR_MIN_STACK_SIZE
	.align		4
.L_3:
        /*0018*/ 	.byte	0x04, 0x12
        /*001a*/ 	.short	(.L_5 - .L_4)
	.align		4
.L_4:
        /*001c*/ 	.word	index@(_Z10AddVectorsPKfS0_Pfi)
        /*0020*/ 	.word	0x00000000
.L_5:


//--------------------- .nv.compat                --------------------------
	.section	.nv.compat,"",@"SHT_CUDA_COMPAT_INFO"
	.align	4
        /*0000*/ 	.byte	0x02, 0x09, 0x00, 0x00, 0x02, 0x02, 0x01, 0x00, 0x02, 0x05, 0x05, 0x00, 0x03, 0x07, 0x01, 0x01
        /*0010*/ 	.byte	0x02, 0x03, 0x00, 0x00, 0x02, 0x06, 0x01, 0x00, 0x04, 0x0b, 0x08, 0x00, 0x09, 0x00, 0x00, 0x00
        /*0020*/ 	.byte	0x00, 0x00, 0x00, 0x00


//--------------------- .nv.info._Z10AddVectorsPKfS0_Pfi --------------------------
	.section	.nv.info._Z10AddVectorsPKfS0_Pfi,"",@"SHT_CUDA_INFO"
	.sectionflags	@""
	.align	4


	//----- nvinfo : EIATTR_CUDA_API_VERSION
	.align		4
        /*0000*/ 	.byte	0x04, 0x37
        /*0002*/ 	.short	(.L_7 - .L_6)
.L_6:
        /*0004*/ 	.word	0x00000082


	//----- nvinfo : EIATTR_KPARAM_INFO
	.align		4
.L_7:
        /*0008*/ 	.byte	0x04, 0x17
        /*000a*/ 	.short	(.L_9 - .L_8)
.L_8:
        /*000c*/ 	.word	0x00000000
        /*0010*/ 	.short	0x0003
        /*0012*/ 	.short	0x0018
        /*0014*/ 	.byte	0x00, 0xf0, 0x11, 0x00


	//----- nvinfo : EIATTR_KPARAM_INFO
	.align		4
.L_9:
        /*0018*/ 	.byte	0x04, 0x17
        /*001a*/ 	.short	(.L_11 - .L_10)
.L_10:
        /*001c*/ 	.word	0x00000000
        /*0020*/ 	.short	0x0002
        /*0022*/ 	.short	0x0010
        /*0024*/ 	.byte	0x00, 0xf5, 0x21, 0x00


	//----- nvinfo : EIATTR_KPARAM_INFO
	.align		4
.L_11:
        /*0028*/ 	.byte	0x04, 0x17
        /*002a*/ 	.short	(.L_13 - .L_12)
.L_12:
        /*002c*/ 	.word	0x00000000
        /*0030*/ 	.short	0x0001
        /*0032*/ 	.short	0x0008
        /*0034*/ 	.byte	0x00, 0xf5, 0x21, 0x00


	//----- nvinfo : EIATTR_KPARAM_INFO
	.align		4
.L_13:
        /*0038*/ 	.byte	0x04, 0x17
        /*003a*/ 	.short	(.L_15 - .L_14)
.L_14:
        /*003c*/ 	.word	0x00000000
        /*0040*/ 	.short	0x0000
        /*0042*/ 	.short	0x0000
        /*0044*/ 	.byte	0x00, 0xf5, 0x21, 0x00


	//----- nvinfo : EIATTR_SPARSE_MMA_MASK
	.align		4
.L_15:
        /*0048*/ 	.byte	0x03, 0x50
        /*004a*/ 	.short	0x0000


	//----- nvinfo : EIATTR_MAXREG_COUNT
	.align		4
        /*004c*/ 	.byte	0x03, 0x1b
        /*004e*/ 	.short	0x00ff


	//----- nvinfo : EIATTR_MERCURY_ISA_VERSION
	.align		4
        /*0050*/ 	.byte	0x03, 0x5f
        /*0052*/ 	.short	0x0101


	//----- nvinfo : EIATTR_VRC_CTA_INIT_COUNT
	.align		4
        /*0054*/ 	.byte	0x02, 0x4a
	.zero		1
	.zero		1


	//----- nvinfo : EIATTR_EXIT_INSTR_OFFSETS
	.align		4
        /*0058*/ 	.byte	0x04, 0x1c
        /*005a*/ 	.short	(.L_17 - .L_16)


	//   ....[0]....
.L_16:
        /*005c*/ 	.word	0x00000070


	//   ....[1]....
        /*0060*/ 	.word	0x00000180


	//----- nvinfo : EIATTR_CRS_STACK_SIZE
	.align		4
.L_17:
        /*0064*/ 	.byte	0x04, 0x1e
        /*0066*/ 	.short	(.L_19 - .L_18)
.L_18:
        /*0068*/ 	.word	0x00000000


	//----- nvinfo : EIATTR_CBANK_PARAM_SIZE
	.align		4
.L_19:
        /*006c*/ 	.byte	0x03, 0x19
        /*006e*/ 	.short	0x001c


	//----- nvinfo : EIATTR_PARAM_CBANK
	.align		4
        /*0070*/ 	.byte	0x04, 0x0a
        /*0072*/ 	.short	(.L_21 - .L_20)
	.align		4
.L_20:
        /*0074*/ 	.word	index@(.nv.constant0._Z10AddVectorsPKfS0_Pfi)
        /*0078*/ 	.short	0x0380
        /*007a*/ 	.short	0x001c


	//----- nvinfo : EIATTR_SW_WAR
	.align		4
.L_21:
        /*007c*/ 	.byte	0x04, 0x36
        /*007e*/ 	.short	(.L_23 - .L_22)
.L_22:
        /*0080*/ 	.word	0x00000008
.L_23:


//--------------------- .nv.callgraph             --------------------------
	.section	.nv.callgraph,"",@"SHT_CUDA_CALLGRAPH"
	.align	4
	.sectionentsize	8
	.align		4
        /*0000*/ 	.word	0x00000000
	.align		4
        /*0004*/ 	.word	0xffffffff
	.align		4
        /*0008*/ 	.word	0x00000000
	.align		4
        /*000c*/ 	.word	0xfffffffe
	.align		4
        /*0010*/ 	.word	0x00000000
	.align		4
        /*0014*/ 	.word	0xfffffffd
	.align		4
        /*0018*/ 	.word	0x00000000
	.align		4
        /*001c*/ 	.word	0xfffffffc


//--------------------- .text._Z10AddVectorsPKfS0_Pfi --------------------------
	.section	.text._Z10AddVectorsPKfS0_Pfi,"ax",@progbits
	.align	128
        .global         _Z10AddVectorsPKfS0_Pfi
        .type           _Z10AddVectorsPKfS0_Pfi,@function
        .size           _Z10AddVectorsPKfS0_Pfi,(.L_x_2 - _Z10AddVectorsPKfS0_Pfi)
        .other          _Z10AddVectorsPKfS0_Pfi,@"STO_CUDA_ENTRY STV_DEFAULT"
_Z10AddVectorsPKfS0_Pfi:
.text._Z10AddVectorsPKfS0_Pfi:
[----:B------:R-:W-:Y:S01]  /*0000*/  LDC R1, c[0x0][0x37c] ;  /* 0x0000df00ff017b82 */ /* 0x000fe20000000800 */
[----:B------:R-:W0:Y:S07]  /*0010*/  S2R R0, SR_TID.X ;  /* 0x0000000000007919 */ /* 0x000e2e0000002100 */
[----:B------:R-:W0:Y:S01]  /*0020*/  S2UR UR4, SR_CTAID.X ;  /* 0x00000000000479c3 */ /* 0x000e220000002500 */
[----:B------:R-:W1:Y:S07]  /*0030*/  LDCU UR5, c[0x0][0x398] ;  /* 0x00007300ff0577ac */ /* 0x000e6e0008000800 */
[----:B------:R-:W0:Y:S02]  /*0040*/  LDC R15, c[0x0][0x360] ;  /* 0x0000d800ff0f7b82 */ /* 0x000e240000000800 */
[----:B0-----:R-:W-:-:S05]  /*0050*/  IMAD R0, R15, UR4, R0 ;  /* 0x000000040f007c24 */ /* 0x001fca000f8e0200 */
[----:B-1----:R-:W-:-:S13]  /*0060*/  ISETP.GE.AND P0, PT, R0, UR5, PT ;  /* 0x0000000500007c0c */ /* 0x002fda000bf06270 */
[----:B------:R-:W-:Y:S05]  /*0070*/  @P0 EXIT ;  /* 0x000000000000094d */ /* 0x000fea0003800000 */
[----:B------:R-:W0:Y:S01]  /*0080*/  LDC.64 R12, c[0x0][0x390] ;  /* 0x0000e400ff0c7b82 */ /* 0x000e220000000a00 */
[----:B------:R-:W1:Y:S01]  /*0090*/  LDCU UR4, c[0x0][0x370] ;  /* 0x00006e00ff0477ac */ /* 0x000e620008000800 */
[----:B------:R-:W2:Y:S06]  /*00a0*/  LDCU.64 UR6, c[0x0][0x358] ;  /* 0x00006b00ff0677ac */ /* 0x000eac0008000a00 */
[----:B------:R-:W3:Y:S08]  /*00b0*/  LDC.64 R8, c[0x0][0x380] ;  /* 0x0000e000ff087b82 */ /* 0x000ef00000000a00 */
[----:B------:R-:W4:Y:S01]  /*00c0*/  LDC.64 R10, c[0x0][0x388] ;  /* 0x0000e200ff0a7b82 */ /* 0x000f220000000a00 */
[----:B-1----:R-:W-:-:S07]  /*00d0*/  IMAD R15, R15, UR4, RZ ;  /* 0x000000040f0f7c24 */ /* 0x002fce000f8e02ff */
.L_x_0:
[----:B---3--:R-:W-:-:S04]  /*00e0*/  IMAD.WIDE R2, R0, 0x4, R8 ;  /* 0x0000000400027825 */ /* 0x008fc800078e0208 */
[C---:B----4-:R-:W-:Y:S02]  /*00f0*/  IMAD.WIDE R4, R0.reuse, 0x4, R10 ;  /* 0x0000000400047825 */ /* 0x050fe400078e020a */
[----:B--2---:R-:W2:Y:S04]  /*0100*/  LDG.E R2, desc[UR6][R2.64] ;  /* 0x0000000602027981 */ /* 0x004ea8000c1e1900 */
[----:B------:R-:W2:Y:S01]  /*0110*/  LDG.E R5, desc[UR6][R4.64] ;  /* 0x0000000604057981 */ /* 0x000ea2000c1e1900 */
[----:B01----:R-:W-:Y:S01]  /*0120*/  IMAD.WIDE R6, R0, 0x4, R12 ;  /* 0x0000000400067825 */ /* 0x003fe200078e020c */
[----:B------:R-:W-:-:S04]  /*0130*/  IADD3 R0, PT, PT, R15, R0, RZ ;  /* 0x000000000f007210 */ /* 0x000fc80007ffe0ff */
[----:B------:R-:W-:Y:S01]  /*0140*/  ISETP.GE.AND P0, PT, R0, UR5, PT ;  /* 0x0000000500007c0c */ /* 0x000fe2000bf06270 */
[----:B--2---:R-:W-:-:S05]  /*0150*/  FADD R17, R2, R5 ;  /* 0x0000000502117221 */ /* 0x004fca0000000000 */
[----:B------:R1:W-:Y:S07]  /*0160*/  STG.E desc[UR6][R6.64], R17 ;  /* 0x0000001106007986 */ /* 0x0003ee000c101906 */
[----:B------:R-:W-:Y:S05]  /*0170*/  @!P0 BRA `(.L_x_0) ;  /* 0xfffffffc00d88947 */ /* 0x000fea000383ffff */
[----:B------:R-:W-:Y:S05]  /*0180*/  EXIT ;  /* 0x000000000000794d */ /* 0x000fea0003800000 */
.L_x_1:
[----:B------:R-:W-:-:S00]  /*0190*/  BRA `(.L_x_1) ;  /* 0xfffffffc00fc7947 */ /* 0x000fc0000383ffff */
[----:B------:R-:W-:-:S00]  /*01a0*/  NOP ;  /* 0x0000000000007918 */ /* 0x000fc00000000000 */
        /* <DEDUP_REMOVED lines=13> */
.L_x_2:


//--------------------- .nv.shared.reserved.0     --------------------------
	.section	.nv.shared.reserved.0,"aw",@nobits
	.weak		__nv_reservedSMEM_offset_0_alias
	.size		__nv_reservedSMEM_offset_0_alias, 0, 64
	.other		__nv_reservedSMEM_offset_0_alias,@"STO_CUDA_RESERVED_SHARED STV_DEFAULT"
__nv_reservedSMEM_offset_0_alias:
	.zero		0
	.zero		64


//--------------------- .nv.constant0._Z10AddVectorsPKfS0_Pfi --------------------------
	.section	.nv.constant0._Z10AddVectorsPKfS0_Pfi,"a",@progbits
	.sectionflags	@""
	.align	4
.nv.constant0._Z10AddVectorsPKfS0_Pfi:
	.zero		924


//--------------------- SYMBOLS --------------------------

	.type		.nv.reservedSmem.offset0,@object
	.size		.nv.reservedSmem.offset0,0x4
